//
// Generated by NVIDIA NVVM Compiler
//
// Compiler Build ID: CL-36424714
// Cuda compilation tools, release 13.0, V13.0.88
// Based on NVVM 20.0.0
//

.version 9.0
.target sm_100
.address_size 64

	// .globl	_Z21matrix_vector_productPfS_S_i

.visible .entry _Z21matrix_vector_productPfS_S_i(
	.param .u64 .ptr .align 1 _Z21matrix_vector_productPfS_S_i_param_0,
	.param .u64 .ptr .align 1 _Z21matrix_vector_productPfS_S_i_param_1,
	.param .u64 .ptr .align 1 _Z21matrix_vector_productPfS_S_i_param_2,
	.param .u32 _Z21matrix_vector_productPfS_S_i_param_3
)
{
	.reg .pred 	%p<13>;
	.reg .b32 	%r<42>;
	.reg .b32 	%f<112>;
	.reg .b64 	%rd<31>;

	ld.param.u64 	%rd11, [_Z21matrix_vector_productPfS_S_i_param_0];
	ld.param.u64 	%rd12, [_Z21matrix_vector_productPfS_S_i_param_1];
	ld.param.u64 	%rd10, [_Z21matrix_vector_productPfS_S_i_param_2];
	ld.param.u32 	%r23, [_Z21matrix_vector_productPfS_S_i_param_3];
	cvta.to.global.u64 	%rd1, %rd12;
	cvta.to.global.u64 	%rd2, %rd11;
	mov.u32 	%r24, %ctaid.x;
	mov.u32 	%r25, %ntid.x;
	mov.u32 	%r26, %tid.x;
	mad.lo.s32 	%r1, %r24, %r25, %r26;
	mov.u32 	%r27, %ctaid.y;
	mov.u32 	%r28, %ntid.y;
	mul.lo.s32 	%r29, %r27, %r28;
	mov.u32 	%r30, %tid.y;
	or.b32  	%r31, %r29, %r30;
	setp.ne.s32 	%p1, %r31, 0;
	setp.ge.s32 	%p2, %r1, %r23;
	or.pred  	%p3, %p1, %p2;
	@%p3 bra 	$L__BB0_15;
	setp.lt.s32 	%p4, %r23, 1;
	mov.f32 	%f111, 0f00000000;
	@%p4 bra 	$L__BB0_14;
	mul.lo.s32 	%r2, %r23, %r1;
	and.b32  	%r3, %r23, 15;
	setp.lt.u32 	%p5, %r23, 16;
	mov.f32 	%f111, 0f00000000;
	mov.b32 	%r38, 0;
	@%p5 bra 	$L__BB0_5;
	and.b32  	%r38, %r23, 2147483632;
	neg.s32 	%r36, %r38;
	add.s64 	%rd3, %rd2, 32;
	add.s64 	%rd29, %rd1, 32;
	mov.f32 	%f111, 0f00000000;
	mov.u32 	%r35, %r2;
$L__BB0_4:
	.pragma "nounroll";
	mul.wide.s32 	%rd13, %r35, 4;
	add.s64 	%rd14, %rd3, %rd13;
	ld.global.f32 	%f18, [%rd14+-32];
	ld.global.f32 	%f19, [%rd29+-32];
	fma.rn.f32 	%f20, %f18, %f19, %f111;
	ld.global.f32 	%f21, [%rd14+-28];
	ld.global.f32 	%f22, [%rd29+-28];
	fma.rn.f32 	%f23, %f21, %f22, %f20;
	ld.global.f32 	%f24, [%rd14+-24];
	ld.global.f32 	%f25, [%rd29+-24];
	fma.rn.f32 	%f26, %f24, %f25, %f23;
	ld.global.f32 	%f27, [%rd14+-20];
	ld.global.f32 	%f28, [%rd29+-20];
	fma.rn.f32 	%f29, %f27, %f28, %f26;
	ld.global.f32 	%f30, [%rd14+-16];
	ld.global.f32 	%f31, [%rd29+-16];
	fma.rn.f32 	%f32, %f30, %f31, %f29;
	ld.global.f32 	%f33, [%rd14+-12];
	ld.global.f32 	%f34, [%rd29+-12];
	fma.rn.f32 	%f35, %f33, %f34, %f32;
	ld.global.f32 	%f36, [%rd14+-8];
	ld.global.f32 	%f37, [%rd29+-8];
	fma.rn.f32 	%f38, %f36, %f37, %f35;
	ld.global.f32 	%f39, [%rd14+-4];
	ld.global.f32 	%f40, [%rd29+-4];
	fma.rn.f32 	%f41, %f39, %f40, %f38;
	ld.global.f32 	%f42, [%rd14];
	ld.global.f32 	%f43, [%rd29];
	fma.rn.f32 	%f44, %f42, %f43, %f41;
	ld.global.f32 	%f45, [%rd14+4];
	ld.global.f32 	%f46, [%rd29+4];
	fma.rn.f32 	%f47, %f45, %f46, %f44;
	ld.global.f32 	%f48, [%rd14+8];
	ld.global.f32 	%f49, [%rd29+8];
	fma.rn.f32 	%f50, %f48, %f49, %f47;
	ld.global.f32 	%f51, [%rd14+12];
	ld.global.f32 	%f52, [%rd29+12];
	fma.rn.f32 	%f53, %f51, %f52, %f50;
	ld.global.f32 	%f54, [%rd14+16];
	ld.global.f32 	%f55, [%rd29+16];
	fma.rn.f32 	%f56, %f54, %f55, %f53;
	ld.global.f32 	%f57, [%rd14+20];
	ld.global.f32 	%f58, [%rd29+20];
	fma.rn.f32 	%f59, %f57, %f58, %f56;
	ld.global.f32 	%f60, [%rd14+24];
	ld.global.f32 	%f61, [%rd29+24];
	fma.rn.f32 	%f62, %f60, %f61, %f59;
	ld.global.f32 	%f63, [%rd14+28];
	ld.global.f32 	%f64, [%rd29+28];
	fma.rn.f32 	%f111, %f63, %f64, %f62;
	add.s32 	%r36, %r36, 16;
	add.s32 	%r35, %r35, 16;
	add.s64 	%rd29, %rd29, 64;
	setp.ne.s32 	%p6, %r36, 0;
	@%p6 bra 	$L__BB0_4;
$L__BB0_5:
	setp.eq.s32 	%p7, %r3, 0;
	@%p7 bra 	$L__BB0_14;
	and.b32  	%r11, %r23, 7;
	setp.lt.u32 	%p8, %r3, 8;
	@%p8 bra 	$L__BB0_8;
	add.s32 	%r33, %r38, %r2;
	mul.wide.s32 	%rd15, %r33, 4;
	add.s64 	%rd16, %rd2, %rd15;
	ld.global.f32 	%f66, [%rd16];
	mul.wide.u32 	%rd17, %r38, 4;
	add.s64 	%rd18, %rd1, %rd17;
	ld.global.f32 	%f67, [%rd18];
	fma.rn.f32 	%f68, %f66, %f67, %f111;
	ld.global.f32 	%f69, [%rd16+4];
	ld.global.f32 	%f70, [%rd18+4];
	fma.rn.f32 	%f71, %f69, %f70, %f68;
	ld.global.f32 	%f72, [%rd16+8];
	ld.global.f32 	%f73, [%rd18+8];
	fma.rn.f32 	%f74, %f72, %f73, %f71;
	ld.global.f32 	%f75, [%rd16+12];
	ld.global.f32 	%f76, [%rd18+12];
	fma.rn.f32 	%f77, %f75, %f76, %f74;
	ld.global.f32 	%f78, [%rd16+16];
	ld.global.f32 	%f79, [%rd18+16];
	fma.rn.f32 	%f80, %f78, %f79, %f77;
	ld.global.f32 	%f81, [%rd16+20];
	ld.global.f32 	%f82, [%rd18+20];
	fma.rn.f32 	%f83, %f81, %f82, %f80;
	ld.global.f32 	%f84, [%rd16+24];
	ld.global.f32 	%f85, [%rd18+24];
	fma.rn.f32 	%f86, %f84, %f85, %f83;
	ld.global.f32 	%f87, [%rd16+28];
	ld.global.f32 	%f88, [%rd18+28];
	fma.rn.f32 	%f111, %f87, %f88, %f86;
	add.s32 	%r38, %r38, 8;
$L__BB0_8:
	setp.eq.s32 	%p9, %r11, 0;
	@%p9 bra 	$L__BB0_14;
	and.b32  	%r14, %r23, 3;
	setp.lt.u32 	%p10, %r11, 4;
	@%p10 bra 	$L__BB0_11;
	add.s32 	%r34, %r38, %r2;
	mul.wide.s32 	%rd19, %r34, 4;
	add.s64 	%rd20, %rd2, %rd19;
	ld.global.f32 	%f90, [%rd20];
	mul.wide.u32 	%rd21, %r38, 4;
	add.s64 	%rd22, %rd1, %rd21;
	ld.global.f32 	%f91, [%rd22];
	fma.rn.f32 	%f92, %f90, %f91, %f111;
	ld.global.f32 	%f93, [%rd20+4];
	ld.global.f32 	%f94, [%rd22+4];
	fma.rn.f32 	%f95, %f93, %f94, %f92;
	ld.global.f32 	%f96, [%rd20+8];
	ld.global.f32 	%f97, [%rd22+8];
	fma.rn.f32 	%f98, %f96, %f97, %f95;
	ld.global.f32 	%f99, [%rd20+12];
	ld.global.f32 	%f100, [%rd22+12];
	fma.rn.f32 	%f111, %f99, %f100, %f98;
	add.s32 	%r38, %r38, 4;
$L__BB0_11:
	setp.eq.s32 	%p11, %r14, 0;
	@%p11 bra 	$L__BB0_14;
	mul.wide.u32 	%rd23, %r38, 4;
	add.s64 	%rd30, %rd1, %rd23;
	add.s32 	%r41, %r38, %r2;
	neg.s32 	%r40, %r14;
$L__BB0_13:
	.pragma "nounroll";
	mul.wide.s32 	%rd24, %r41, 4;
	add.s64 	%rd25, %rd2, %rd24;
	ld.global.f32 	%f101, [%rd25];
	ld.global.f32 	%f102, [%rd30];
	fma.rn.f32 	%f111, %f101, %f102, %f111;
	add.s64 	%rd30, %rd30, 4;
	add.s32 	%r41, %r41, 1;
	add.s32 	%r40, %r40, 1;
	setp.ne.s32 	%p12, %r40, 0;
	@%p12 bra 	$L__BB0_13;
$L__BB0_14:
	cvta.to.global.u64 	%rd26, %rd10;
	mul.wide.s32 	%rd27, %r1, 4;
	add.s64 	%rd28, %rd26, %rd27;
	st.global.f32 	[%rd28], %f111;
$L__BB0_15:
	ret;

}


// ===== COMPILED SASS (sm_100) =====

	.target	sm_100

	.elftype	@"ET_EXEC"


//--------------------- .note.nv.tkinfo           --------------------------
	.section	.note.nv.tkinfo,"",@"SHT_NOTE"
	.sectionflags	@"SHF_NOTE_NV_TKINFO"
	.tkinfo
        /*0018*/ 	.word	0x00000002
        /*0030*/ 	.string	""
        /*0030*/ 	.string	"ptxas"
        /*0030*/ 	.string	"Cuda compilation tools, release 13.0, V13.0.88"
        /*0030*/ 	.string	"Build cuda_13.0.r13.0/compiler.36424714_0"
        /*0030*/ 	.string	"-arch sm_100 -m 64 "



//--------------------- .note.nv.cuinfo           --------------------------
	.section	.note.nv.cuinfo,"",@"SHT_NOTE"
	.sectionflags	@"SHF_NOTE_NV_CUINFO"
        /*0018*/ 	.short	0x0002
        /*001a*/ 	.short	0x0064
        /*001c*/ 	.short	0x0082
	.zero		2


//--------------------- .nv.info                  --------------------------
	.section	.nv.info,"",@"SHT_CUDA_INFO"
	.align	4


	//----- nvinfo : EIATTR_REGCOUNT
	.align		4
        /*0000*/ 	.byte	0x04, 0x2f
        /*0002*/ 	.short	(.L_1 - .L_0)
	.align		4
.L_0:
        /*0004*/ 	.word	index@(_Z21matrix_vector_productPfS_S_i)
        /*0008*/ 	.word	0x0000001e


	//----- nvinfo : EIATTR_FRAME_SIZE
	.align		4
.L_1:
        /*000c*/ 	.byte	0x04, 0x11
        /*000e*/ 	.short	(.L_3 - .L_2)
	.align		4
.L_2:
        /*0010*/ 	.word	index@(_Z21matrix_vector_productPfS_S_i)
        /*0014*/ 	.word	0x00000000


	//----- nvinfo : EIATTR_MIN_STACK_SIZE
	.align		4
.L_3:
        /*0018*/ 	.byte	0x04, 0x12
        /*001a*/ 	.short	(.L_5 - .L_4)
	.align		4
.L_4:
        /*001c*/ 	.word	index@(_Z21matrix_vector_productPfS_S_i)
        /*0020*/ 	.word	0x00000000
.L_5:


//--------------------- .nv.compat                --------------------------
	.section	.nv.compat,"",@"SHT_CUDA_COMPAT_INFO"
	.align	4
        /*0000*/ 	.byte	0x02, 0x09, 0x00, 0x00, 0x02, 0x02, 0x01, 0x00, 0x02, 0x05, 0x05, 0x00, 0x03, 0x07, 0x01, 0x01
        /*0010*/ 	.byte	0x02, 0x03, 0x00, 0x00, 0x02, 0x06, 0x01, 0x00, 0x04, 0x0b, 0x08, 0x00, 0x09, 0x00, 0x00, 0x00
        /*0020*/ 	.byte	0x00, 0x00, 0x00, 0x00


//--------------------- .nv.info._Z21matrix_vector_productPfS_S_i --------------------------
	.section	.nv.info._Z21matrix_vector_productPfS_S_i,"",@"SHT_CUDA_INFO"
	.sectionflags	@""
	.align	4


	//----- nvinfo : EIATTR_CUDA_API_VERSION
	.align		4
        /*0000*/ 	.byte	0x04, 0x37
        /*0002*/ 	.short	(.L_7 - .L_6)
.L_6:
        /*0004*/ 	.word	0x00000082


	//----- nvinfo : EIATTR_KPARAM_INFO
	.align		4
.L_7:
        /*0008*/ 	.byte	0x04, 0x17
        /*000a*/ 	.short	(.L_9 - .L_8)
.L_8:
        /*000c*/ 	.word	0x00000000
        /*0010*/ 	.short	0x0003
        /*0012*/ 	.short	0x0018
        /*0014*/ 	.byte	0x00, 0xf0, 0x11, 0x00


	//----- nvinfo : EIATTR_KPARAM_INFO
	.align		4
.L_9:
        /*0018*/ 	.byte	0x04, 0x17
        /*001a*/ 	.short	(.L_11 - .L_10)
.L_10:
        /*001c*/ 	.word	0x00000000
        /*0020*/ 	.short	0x0002
        /*0022*/ 	.short	0x0010
        /*0024*/ 	.byte	0x00, 0xf5, 0x21, 0x00


	//----- nvinfo : EIATTR_KPARAM_INFO
	.align		4
.L_11:
        /*0028*/ 	.byte	0x04, 0x17
        /*002a*/ 	.short	(.L_13 - .L_12)
.L_12:
        /*002c*/ 	.word	0x00000000
        /*0030*/ 	.short	0x0001
        /*0032*/ 	.short	0x0008
        /*0034*/ 	.byte	0x00, 0xf5, 0x21, 0x00


	//----- nvinfo : EIATTR_KPARAM_INFO
	.align		4
.L_13:
        /*0038*/ 	.byte	0x04, 0x17
        /*003a*/ 	.short	(.L_15 - .L_14)
.L_14:
        /*003c*/ 	.word	0x00000000
        /*0040*/ 	.short	0x0000
        /*0042*/ 	.short	0x0000
        /*0044*/ 	.byte	0x00, 0xf5, 0x21, 0x00


	//----- nvinfo : EIATTR_SPARSE_MMA_MASK
	.align		4
.L_15:
        /*0048*/ 	.byte	0x03, 0x50
        /*004a*/ 	.short	0x0000


	//----- nvinfo : EIATTR_MAXREG_COUNT
	.align		4
        /*004c*/ 	.byte	0x03, 0x1b
        /*004e*/ 	.short	0x00ff


	//----- nvinfo : EIATTR_MERCURY_ISA_VERSION
	.align		4
        /*0050*/ 	.byte	0x03, 0x5f
        /*0052*/ 	.short	0x0101


	//----- nvinfo : EIATTR_VRC_CTA_INIT_COUNT
	.align		4
        /*0054*/ 	.byte	0x02, 0x4a
	.zero		1
	.zero		1


	//----- nvinfo : EIATTR_EXIT_INSTR_OFFSETS
	.align		4
        /*0058*/ 	.byte	0x04, 0x1c
        /*005a*/ 	.short	(.L_17 - .L_16)


	//   ....[0]....
.L_16:
        /*005c*/ 	.word	0x000000c0


	//   ....[1]....
        /*0060*/ 	.word	0x00000ad0


	//----- nvinfo : EIATTR_CBANK_PARAM_SIZE
	.align		4
.L_17:
        /*0064*/ 	.byte	0x03, 0x19
        /*0066*/ 	.short	0x001c


	//----- nvinfo : EIATTR_PARAM_CBANK
	.align		4
        /*0068*/ 	.byte	0x04, 0x0a
        /*006a*/ 	.short	(.L_19 - .L_18)
	.align		4
.L_18:
        /*006c*/ 	.word	index@(.nv.constant0._Z21matrix_vector_productPfS_S_i)
        /*0070*/ 	.short	0x0380
        /*0072*/ 	.short	0x001c


	//----- nvinfo : EIATTR_SW_WAR
	.align		4
.L_19:
        /*0074*/ 	.byte	0x04, 0x36
        /*0076*/ 	.short	(.L_21 - .L_20)
.L_20:
        /*0078*/ 	.word	0x00000008
.L_21:


//--------------------- .nv.callgraph             --------------------------
	.section	.nv.callgraph,"",@"SHT_CUDA_CALLGRAPH"
	.align	4
	.sectionentsize	8
	.align		4
        /*0000*/ 	.word	0x00000000
	.align		4
        /*0004*/ 	.word	0xffffffff
	.align		4
        /*0008*/ 	.word	0x00000000
	.align		4
        /*000c*/ 	.word	0xfffffffe
	.align		4
        /*0010*/ 	.word	0x00000000
	.align		4
        /*0014*/ 	.word	0xfffffffd
	.align		4
        /*0018*/ 	.word	0x00000000
	.align		4
        /*001c*/ 	.word	0xfffffffc


//--------------------- .text._Z21matrix_vector_productPfS_S_i --------------------------
	.section	.text._Z21matrix_vector_productPfS_S_i,"ax",@progbits
	.align	128
        .global         _Z21matrix_vector_productPfS_S_i
        .type           _Z21matrix_vector_productPfS_S_i,@function
        .size           _Z21matrix_vector_productPfS_S_i,(.L_x_7 - _Z21matrix_vector_productPfS_S_i)
        .other          _Z21matrix_vector_productPfS_S_i,@"STO_CUDA_ENTRY STV_DEFAULT"
_Z21matrix_vector_productPfS_S_i:
.text._Z21matrix_vector_productPfS_S_i:
[----:B------:R-:W-:Y:S01]  /*0000*/  LDC R1, c[0x0][0x37c] ;  /* 0x0000df00ff017b82 */ /* 0x000fe20000000800 */
[----:B------:R-:W0:Y:S07]  /*0010*/  S2R R3, SR_TID.X ;  /* 0x0000000000037919 */ /* 0x000e2e0000002100 */
[----:B------:R-:W1:Y:S01]  /*0020*/  S2UR UR4, SR_CTAID.Y ;  /* 0x00000000000479c3 */ /* 0x000e620000002600 */
[----:B------:R-:W2:Y:S01]  /*0030*/  LDCU UR16, c[0x0][0x398] ;  /* 0x00007300ff1077ac */ /* 0x000ea20008000800 */
[----:B------:R-:W3:Y:S06]  /*0040*/  S2R R2, SR_TID.Y ;  /* 0x0000000000027919 */ /* 0x000eec0000002200 */
[----:B------:R-:W0:Y:S08]  /*0050*/  S2UR UR6, SR_CTAID.X ;  /* 0x00000000000679c3 */ /* 0x000e300000002500 */
[----:B------:R-:W0:Y:S01]  /*0060*/  LDC R0, c[0x0][0x360] ;  /* 0x0000d800ff007b82 */ /* 0x000e220000000800 */
[----:B------:R-:W1:Y:S02]  /*0070*/  LDCU UR5, c[0x0][0x364] ;  /* 0x00006c80ff0577ac */ /* 0x000e640008000800 */
[----:B-1----:R-:W-:Y:S01]  /*0080*/  UIMAD UR4, UR4, UR5, URZ ;  /* 0x00000005040472a4 */ /* 0x002fe2000f8e02ff */
[----:B0-----:R-:W-:-:S05]  /*0090*/  IMAD R0, R0, UR6, R3 ;  /* 0x0000000600007c24 */ /* 0x001fca000f8e0203 */
[----:B---3--:R-:W-:-:S04]  /*00a0*/  LOP3.LUT P0, RZ, R2, UR4, RZ, 0xfc, !PT ;  /* 0x0000000402ff7c12 */ /* 0x008fc8000f80fcff */
[----:B--2---:R-:W-:-:S13]  /*00b0*/  ISETP.GE.OR P0, PT, R0, UR16, P0 ;  /* 0x0000001000007c0c */ /* 0x004fda0008706670 */
[----:B------:R-:W-:Y:S05]  /*00c0*/  @P0 EXIT ;  /* 0x000000000000094d */ /* 0x000fea0003800000 */
[----:B------:R-:W-:Y:S01]  /*00d0*/  UISETP.GE.AND UP0, UPT, UR16, 0x1, UPT ;  /* 0x000000011000788c */ /* 0x000fe2000bf06270 */
[----:B------:R-:W-:Y:S01]  /*00e0*/  HFMA2 R15, -RZ, RZ, 0, 0 ;  /* 0x00000000ff0f7431 */ /* 0x000fe200000001ff */
[----:B------:R-:W0:Y:S07]  /*00f0*/  LDCU.64 UR14, c[0x0][0x358] ;  /* 0x00006b00ff0e77ac */ /* 0x000e2e0008000a00 */
[----:B------:R-:W-:Y:S05]  /*0100*/  BRA.U !UP0, `(.L_x_0) ;  /* 0x0000000908647547 */ /* 0x000fea000b800000 */
[----:B------:R-:W-:Y:S02]  /*0110*/  UISETP.GE.U32.AND UP1, UPT, UR16, 0x10, UPT ;  /* 0x000000101000788c */ /* 0x000fe4000bf26070 */
[----:B------:R-:W-:Y:S01]  /*0120*/  IMAD R7, R0, UR16, RZ ;  /* 0x0000001000077c24 */ /* 0x000fe2000f8e02ff */
[----:B------:R-:W-:Y:S01]  /*0130*/  ULOP3.LUT UR12, UR16, 0xf, URZ, 0xc0, !UPT ;  /* 0x0000000f100c7892 */ /* 0x000fe2000f8ec0ff */
[----:B------:R-:W-:Y:S02]  /*0140*/  MOV R15, RZ ;  /* 0x000000ff000f7202 */ /* 0x000fe40000000f00 */
[----:B------:R-:W-:Y:S01]  /*0150*/  MOV R8, RZ ;  /* 0x000000ff00087202 */ /* 0x000fe20000000f00 */
[----:B------:R-:W-:Y:S02]  /*0160*/  UISETP.NE.AND UP0, UPT, UR12, URZ, UPT ;  /* 0x000000ff0c00728c */ /* 0x000fe4000bf05270 */
[----:B------:R-:W-:Y:S09]  /*0170*/  BRA.U !UP1, `(.L_x_1) ;  /* 0x0000000509147547 */ /* 0x000ff2000b800000 */
[----:B------:R-:W1:Y:S01]  /*0180*/  LDCU.128 UR8, c[0x0][0x380] ;  /* 0x00007000ff0877ac */ /* 0x000e620008000c00 */
[----:B------:R-:W-:Y:S02]  /*0190*/  MOV R15, RZ ;  /* 0x000000ff000f7202 */ /* 0x000fe40000000f00 */
[----:B------:R-:W-:Y:S01]  /*01a0*/  MOV R6, R7 ;  /* 0x0000000700067202 */ /* 0x000fe20000000f00 */
[----:B------:R-:W-:-:S06]  /*01b0*/  ULOP3.LUT UR13, UR16, 0x7ffffff0, URZ, 0xc0, !UPT ;  /* 0x7ffffff0100d7892 */ /* 0x000fcc000f8ec0ff */
[----:B------:R-:W-:Y:S01]  /*01c0*/  MOV R8, UR13 ;  /* 0x0000000d00087c02 */ /* 0x000fe20008000f00 */
[----:B-1----:R-:W-:Y:S02]  /*01d0*/  UIADD3 UR4, UP2, UPT, UR10, 0x20, URZ ;  /* 0x000000200a047890 */ /* 0x002fe4000ff5e0ff */
[----:B------:R-:W-:Y:S02]  /*01e0*/  UIADD3 UR6, UP1, UPT, UR8, 0x20, URZ ;  /* 0x0000002008067890 */ /* 0x000fe4000ff3e0ff */
[----:B------:R-:W-:Y:S02]  /*01f0*/  UIADD3.X UR5, UPT, UPT, URZ, UR11, URZ, UP2, !UPT ;  /* 0x0000000bff057290 */ /* 0x000fe400097fe4ff */
[----:B------:R-:W-:Y:S01]  /*0200*/  MOV R2, UR4 ;  /* 0x0000000400027c02 */ /* 0x000fe20008000f00 */
[----:B------:R-:W-:Y:S02]  /*0210*/  UIADD3 UR8, UPT, UPT, -UR13, URZ, URZ ;  /* 0x000000ff0d087290 */ /* 0x000fe4000fffe1ff */
[----:B------:R-:W-:Y:S01]  /*0220*/  UIADD3.X UR7, UPT, UPT, URZ, UR9, URZ, UP1, !UPT ;  /* 0x00000009ff077290 */ /* 0x000fe20008ffe4ff */
[----:B------:R-:W-:-:S11]  /*0230*/  MOV R3, UR5 ;  /* 0x0000000500037c02 */ /* 0x000fd60008000f00 */
.L_x_2:
[----:B------:R-:W-:Y:S01]  /*0240*/  MOV R4, UR6 ;  /* 0x0000000600047c02 */ /* 0x000fe20008000f00 */
[----:B0-----:R-:W2:Y:S01]  /*0250*/  LDG.E R17, desc[UR14][R2.64+-0x20] ;  /* 0xffffe00e02117981 */ /* 0x001ea2000c1e1900 */
[----:B------:R-:W-:-:S03]  /*0260*/  MOV R5, UR7 ;  /* 0x0000000700057c02 */ /* 0x000fc60008000f00 */
[----:B------:R-:W3:Y:S01]  /*0270*/  LDG.E R25, desc[UR14][R2.64+-0x1c] ;  /* 0xffffe40e02197981 */ /* 0x000ee2000c1e1900 */
[----:B------:R-:W-:-:S03]  /*0280*/  IMAD.WIDE R4, R6, 0x4, R4 ;  /* 0x0000000406047825 */ /* 0x000fc600078e0204 */
[----:B------:R-:W4:Y:S04]  /*0290*/  LDG.E R19, desc[UR14][R2.64+-0x18] ;  /* 0xffffe80e02137981 */ /* 0x000f28000c1e1900 */
[----:B------:R-:W2:Y:S04]  /*02a0*/  LDG.E R16, desc[UR14][R4.64+-0x20] ;  /* 0xffffe00e04107981 */ /* 0x000ea8000c1e1900 */
[----:B------:R-:W3:Y:S04]  /*02b0*/  LDG.E R18, desc[UR14][R4.64+-0x1c] ;  /* 0xffffe40e04127981 */ /* 0x000ee8000c1e1900 */
[----:B------:R-:W4:Y:S04]  /*02c0*/  LDG.E R20, desc[UR14][R4.64+-0x18] ;  /* 0xffffe80e04147981 */ /* 0x000f28000c1e1900 */
[----:B------:R-:W5:Y:S04]  /*02d0*/  LDG.E R22, desc[UR14][R2.64+-0x14] ;  /* 0xffffec0e02167981 */ /* 0x000f68000c1e1900 */
        /* <DEDUP_REMOVED lines=8> */
[----:B------:R-:W5:Y:S01]  /*0360*/  LDG.E R14, desc[UR14][R4.64+-0x4] ;  /* 0xfffffc0e040e7981 */ /* 0x000f62000c1e1900 */
[----:B--2---:R-:W-:-:S03]  /*0370*/  FFMA R17, R16, R17, R15 ;  /* 0x0000001110117223 */ /* 0x004fc6000000000f */
[----:B------:R-:W2:Y:S04]  /*0380*/  LDG.E R15, desc[UR14][R2.64] ;  /* 0x0000000e020f7981 */ /* 0x000ea8000c1e1900 */
[----:B------:R-:W2:Y:S01]  /*0390*/  LDG.E R16, desc[UR14][R4.64] ;  /* 0x0000000e04107981 */ /* 0x000ea2000c1e1900 */
[----:B---3--:R-:W-:-:S03]  /*03a0*/  FFMA R25, R18, R25, R17 ;  /* 0x0000001912197223 */ /* 0x008fc60000000011 */
[----:B------:R-:W3:Y:S01]  /*03b0*/  LDG.E R17, desc[UR14][R2.64+0x4] ;  /* 0x0000040e02117981 */ /* 0x000ee2000c1e1900 */
[----:B----4-:R-:W-:-:S03]  /*03c0*/  FFMA R26, R20, R19, R25 ;  /* 0x00000013141a7223 */ /* 0x010fc60000000019 */
[----:B------:R-:W3:Y:S04]  /*03d0*/  LDG.E R18, desc[UR14][R4.64+0x4] ;  /* 0x0000040e04127981 */ /* 0x000ee8000c1e1900 */
[----:B------:R-:W4:Y:S01]  /*03e0*/  LDG.E R20, desc[UR14][R2.64+0x8] ;  /* 0x0000080e02147981 */ /* 0x000f22000c1e1900 */
[----:B-----5:R-:W-:-:S03]  /*03f0*/  FFMA R25, R21, R22, R26 ;  /* 0x0000001615197223 */ /* 0x020fc6000000001a */
[----:B------:R-:W4:Y:S04]  /*0400*/  LDG.E R19, desc[UR14][R4.64+0x8] ;  /* 0x0000080e04137981 */ /* 0x000f28000c1e1900 */
[----:B------:R-:W5:Y:S01]  /*0410*/  LDG.E R22, desc[UR14][R2.64+0xc] ;  /* 0x00000c0e02167981 */ /* 0x000f62000c1e1900 */
[----:B------:R-:W-:-:S03]  /*0420*/  FFMA R25, R24, R23, R25 ;  /* 0x0000001718197223 */ /* 0x000fc60000000019 */
[----:B------:R-:W5:Y:S04]  /*0430*/  LDG.E R21, desc[UR14][R4.64+0xc] ;  /* 0x00000c0e04157981 */ /* 0x000f68000c1e1900 */
[----:B------:R-:W5:Y:S01]  /*0440*/  LDG.E R24, desc[UR14][R2.64+0x10] ;  /* 0x0000100e02187981 */ /* 0x000f62000c1e1900 */
[----:B------:R-:W-:-:S03]  /*0450*/  FFMA R25, R10, R9, R25 ;  /* 0x000000090a197223 */ /* 0x000fc60000000019 */
[----:B------:R-:W5:Y:S04]  /*0460*/  LDG.E R23, desc[UR14][R4.64+0x10] ;  /* 0x0000100e04177981 */ /* 0x000f68000c1e1900 */
[----:B------:R-:W5:Y:S01]  /*0470*/  LDG.E R10, desc[UR14][R2.64+0x14] ;  /* 0x0000140e020a7981 */ /* 0x000f62000c1e1900 */
[----:B------:R-:W-:-:S03]  /*0480*/  FFMA R27, R12, R11, R25 ;  /* 0x0000000b0c1b7223 */ /* 0x000fc60000000019 */
[----:B------:R-:W5:Y:S04]  /*0490*/  LDG.E R9, desc[UR14][R4.64+0x14] ;  /* 0x0000140e04097981 */ /* 0x000f68000c1e1900 */
[----:B------:R-:W5:Y:S04]  /*04a0*/  LDG.E R11, desc[UR14][R2.64+0x18] ;  /* 0x0000180e020b7981 */ /* 0x000f68000c1e1900 */
[----:B------:R-:W5:Y:S04]  /*04b0*/  LDG.E R12, desc[UR14][R4.64+0x18] ;  /* 0x0000180e040c7981 */ /* 0x000f68000c1e1900 */
[----:B------:R-:W5:Y:S04]  /*04c0*/  LDG.E R25, desc[UR14][R4.64+0x1c] ;  /* 0x00001c0e04197981 */ /* 0x000f68000c1e1900 */
[----:B------:R0:W5:Y:S01]  /*04d0*/  LDG.E R26, desc[UR14][R2.64+0x1c] ;  /* 0x00001c0e021a7981 */ /* 0x000162000c1e1900 */
[----:B------:R-:W-:Y:S01]  /*04e0*/  FFMA R13, R14, R13, R27 ;  /* 0x0000000d0e0d7223 */ /* 0x000fe2000000001b */
[----:B------:R-:W-:-:S04]  /*04f0*/  UIADD3 UR8, UPT, UPT, UR8, 0x10, URZ ;  /* 0x0000001008087890 */ /* 0x000fc8000fffe0ff */
[----:B------:R-:W-:Y:S01]  /*0500*/  UISETP.NE.AND UP1, UPT, UR8, URZ, UPT ;  /* 0x000000ff0800728c */ /* 0x000fe2000bf25270 */
[----:B0-----:R-:W-:Y:S02]  /*0510*/  IADD3 R2, P0, PT, R2, 0x40, RZ ;  /* 0x0000004002027810 */ /* 0x001fe40007f1e0ff */
[----:B------:R-:W-:Y:S02]  /*0520*/  IADD3 R6, PT, PT, R6, 0x10, RZ ;  /* 0x0000001006067810 */ /* 0x000fe40007ffe0ff */
[----:B------:R-:W-:Y:S01]  /*0530*/  IADD3.X R3, PT, PT, RZ, R3, RZ, P0, !PT ;  /* 0x00000003ff037210 */ /* 0x000fe200007fe4ff */
[----:B--2---:R-:W-:-:S04]  /*0540*/  FFMA R13, R16, R15, R13 ;  /* 0x0000000f100d7223 */ /* 0x004fc8000000000d */
[----:B---3--:R-:W-:-:S04]  /*0550*/  FFMA R18, R18, R17, R13 ;  /* 0x0000001112127223 */ /* 0x008fc8000000000d */
[----:B----4-:R-:W-:-:S04]  /*0560*/  FFMA R18, R19, R20, R18 ;  /* 0x0000001413127223 */ /* 0x010fc80000000012 */
[----:B-----5:R-:W-:-:S04]  /*0570*/  FFMA R18, R21, R22, R18 ;  /* 0x0000001615127223 */ /* 0x020fc80000000012 */
[----:B------:R-:W-:-:S04]  /*0580*/  FFMA R18, R23, R24, R18 ;  /* 0x0000001817127223 */ /* 0x000fc80000000012 */
[----:B------:R-:W-:-:S04]  /*0590*/  FFMA R9, R9, R10, R18 ;  /* 0x0000000a09097223 */ /* 0x000fc80000000012 */
[----:B------:R-:W-:-:S04]  /*05a0*/  FFMA R12, R12, R11, R9 ;  /* 0x0000000b0c0c7223 */ /* 0x000fc80000000009 */
[----:B------:R-:W-:Y:S01]  /*05b0*/  FFMA R15, R25, R26, R12 ;  /* 0x0000001a190f7223 */ /* 0x000fe2000000000c */
[----:B------:R-:W-:Y:S06]  /*05c0*/  BRA.U UP1, `(.L_x_2) ;  /* 0xfffffffd011c7547 */ /* 0x000fec000b83ffff */
.L_x_1:
[----:B------:R-:W-:Y:S05]  /*05d0*/  BRA.U !UP0, `(.L_x_0) ;  /* 0x0000000508307547 */ /* 0x000fea000b800000 */
[----:B------:R-:W-:Y:S02]  /*05e0*/  UISETP.GE.U32.AND UP0, UPT, UR12, 0x8, UPT ;  /* 0x000000080c00788c */ /* 0x000fe4000bf06070 */
[----:B------:R-:W-:-:S04]  /*05f0*/  ULOP3.LUT UR5, UR16, 0x7, URZ, 0xc0, !UPT ;  /* 0x0000000710057892 */ /* 0x000fc8000f8ec0ff */
[----:B------:R-:W-:-:S03]  /*0600*/  UISETP.NE.AND UP1, UPT, UR5, URZ, UPT ;  /* 0x000000ff0500728c */ /* 0x000fc6000bf25270 */
[----:B------:R-:W-:Y:S08]  /*0610*/  BRA.U !UP0, `(.L_x_3) ;  /* 0x0000000108787547 */ /* 0x000ff0000b800000 */
[----:B------:R-:W1:Y:S01]  /*0620*/  LDC.64 R2, c[0x0][0x380] ;  /* 0x0000e000ff027b82 */ /* 0x000e620000000a00 */
[----:B------:R-:W-:-:S07]  /*0630*/  IADD3 R9, PT, PT, R7, R8, RZ ;  /* 0x0000000807097210 */ /* 0x000fce0007ffe0ff */
[----:B------:R-:W2:Y:S01]  /*0640*/  LDC.64 R4, c[0x0][0x388] ;  /* 0x0000e200ff047b82 */ /* 0x000ea20000000a00 */
[----:B-1----:R-:W-:-:S05]  /*0650*/  IMAD.WIDE R2, R9, 0x4, R2 ;  /* 0x0000000409027825 */ /* 0x002fca00078e0202 */
[----:B0-----:R-:W3:Y:S01]  /*0660*/  LDG.E R10, desc[UR14][R2.64] ;  /* 0x0000000e020a7981 */ /* 0x001ee2000c1e1900 */
[----:B--2---:R-:W-:-:S03]  /*0670*/  IMAD.WIDE.U32 R4, R8, 0x4, R4 ;  /* 0x0000000408047825 */ /* 0x004fc600078e0004 */
[----:B------:R-:W2:Y:S04]  /*0680*/  LDG.E R13, desc[UR14][R2.64+0x4] ;  /* 0x0000040e020d7981 */ /* 0x000ea8000c1e1900 */
[----:B------:R-:W3:Y:S04]  /*0690*/  LDG.E R11, desc[UR14][R4.64] ;  /* 0x0000000e040b7981 */ /* 0x000ee8000c1e1900 */
[----:B------:R-:W2:Y:S04]  /*06a0*/  LDG.E R12, desc[UR14][R4.64+0x4] ;  /* 0x0000040e040c7981 */ /* 0x000ea8000c1e1900 */
[----:B------:R-:W4:Y:S04]  /*06b0*/  LDG.E R17, desc[UR14][R2.64+0x8] ;  /* 0x0000080e02117981 */ /* 0x000f28000c1e1900 */
        /* <DEDUP_REMOVED lines=11> */
[----:B------:R-:W-:Y:S01]  /*0770*/  IADD3 R8, PT, PT, R8, 0x8, RZ ;  /* 0x0000000808087810 */ /* 0x000fe20007ffe0ff */
[----:B---3--:R-:W-:-:S04]  /*0780*/  FFMA R10, R10, R11, R15 ;  /* 0x0000000b0a0a7223 */ /* 0x008fc8000000000f */
[----:B--2---:R-:W-:-:S04]  /*0790*/  FFMA R10, R13, R12, R10 ;  /* 0x0000000c0d0a7223 */ /* 0x004fc8000000000a */
[----:B----4-:R-:W-:-:S04]  /*07a0*/  FFMA R10, R17, R14, R10 ;  /* 0x0000000e110a7223 */ /* 0x010fc8000000000a */
[----:B-----5:R-:W-:-:S04]  /*07b0*/  FFMA R10, R19, R16, R10 ;  /* 0x00000010130a7223 */ /* 0x020fc8000000000a */
[----:B------:R-:W-:-:S04]  /*07c0*/  FFMA R10, R21, R18, R10 ;  /* 0x00000012150a7223 */ /* 0x000fc8000000000a */
[----:B------:R-:W-:-:S04]  /*07d0*/  FFMA R23, R23, R20, R10 ;  /* 0x0000001417177223 */ /* 0x000fc8000000000a */
[----:B------:R-:W-:-:S04]  /*07e0*/  FFMA R6, R6, R9, R23 ;  /* 0x0000000906067223 */ /* 0x000fc80000000017 */
[----:B------:R-:W-:-:S07]  /*07f0*/  FFMA R15, R25, R22, R6 ;  /* 0x00000016190f7223 */ /* 0x000fce0000000006 */
.L_x_3:
        /* <DEDUP_REMOVED lines=17> */
[----:B------:R-:W5:Y:S01]  /*0910*/  LDG.E R14, desc[UR14][R4.64+0xc] ;  /* 0x00000c0e040e7981 */ /* 0x000f62000c1e1900 */
[----:B------:R-:W-:Y:S01]  /*0920*/  IADD3 R8, PT, PT, R8, 0x4, RZ ;  /* 0x0000000408087810 */ /* 0x000fe20007ffe0ff */
[----:B---3--:R-:W-:-:S04]  /*0930*/  FFMA R6, R6, R9, R15 ;  /* 0x0000000906067223 */ /* 0x008fc8000000000f */
[----:B--2---:R-:W-:-:S04]  /*0940*/  FFMA R6, R11, R10, R6 ;  /* 0x0000000a0b067223 */ /* 0x004fc80000000006 */
[----:B----4-:R-:W-:-:S04]  /*0950*/  FFMA R6, R13, R12, R6 ;  /* 0x0000000c0d067223 */ /* 0x010fc80000000006 */
[----:B-----5:R-:W-:-:S07]  /*0960*/  FFMA R15, R17, R14, R6 ;  /* 0x0000000e110f7223 */ /* 0x020fce0000000006 */
.L_x_4:
[----:B------:R-:W-:Y:S05]  /*0970*/  BRA.U !UP1, `(.L_x_0) ;  /* 0x0000000109487547 */ /* 0x000fea000b800000 */
[----:B------:R-:W1:Y:S01]  /*0980*/  LDC.64 R2, c[0x0][0x388] ;  /* 0x0000e200ff027b82 */ /* 0x000e620000000a00 */
[----:B------:R-:W-:Y:S01]  /*0990*/  IADD3 R7, PT, PT, R7, R8, RZ ;  /* 0x0000000807077210 */ /* 0x000fe20007ffe0ff */
[----:B------:R-:W-:-:S06]  /*09a0*/  UIADD3 UR4, UPT, UPT, -UR4, URZ, URZ ;  /* 0x000000ff04047290 */ /* 0x000fcc000fffe1ff */
[----:B------:R-:W2:Y:S01]  /*09b0*/  LDC.64 R10, c[0x0][0x380] ;  /* 0x0000e000ff0a7b82 */ /* 0x000ea20000000a00 */
[----:B-1----:R-:W-:-:S03]  /*09c0*/  IMAD.WIDE.U32 R2, R8, 0x4, R2 ;  /* 0x0000000408027825 */ /* 0x002fc600078e0002 */
[----:B------:R-:W-:Y:S02]  /*09d0*/  MOV R6, R2 ;  /* 0x0000000200067202 */ /* 0x000fe40000000f00 */
[----:B------:R-:W-:-:S07]  /*09e0*/  MOV R5, R3 ;  /* 0x0000000300057202 */ /* 0x000fce0000000f00 */
.L_x_5:
[----:B--2---:R-:W-:Y:S01]  /*09f0*/  IMAD.WIDE R2, R7, 0x4, R10 ;  /* 0x0000000407027825 */ /* 0x004fe200078e020a */
[----:B------:R-:W-:-:S05]  /*0a00*/  MOV R4, R6 ;  /* 0x0000000600047202 */ /* 0x000fca0000000f00 */
[----:B0-----:R-:W2:Y:S04]  /*0a10*/  LDG.E R2, desc[UR14][R2.64] ;  /* 0x0000000e02027981 */ /* 0x001ea8000c1e1900 */
[----:B------:R0:W2:Y:S01]  /*0a20*/  LDG.E R4, desc[UR14][R4.64] ;  /* 0x0000000e04047981 */ /* 0x0000a2000c1e1900 */
[----:B------:R-:W-:Y:S01]  /*0a30*/  UIADD3 UR4, UPT, UPT, UR4, 0x1, URZ ;  /* 0x0000000104047890 */ /* 0x000fe2000fffe0ff */
[----:B------:R-:W-:Y:S02]  /*0a40*/  IADD3 R6, P0, PT, R6, 0x4, RZ ;  /* 0x0000000406067810 */ /* 0x000fe40007f1e0ff */
[----:B------:R-:W-:Y:S01]  /*0a50*/  IADD3 R7, PT, PT, R7, 0x1, RZ ;  /* 0x0000000107077810 */ /* 0x000fe20007ffe0ff */
[----:B------:R-:W-:Y:S01]  /*0a60*/  UISETP.NE.AND UP0, UPT, UR4, URZ, UPT ;  /* 0x000000ff0400728c */ /* 0x000fe2000bf05270 */
[----:B0-----:R-:W-:Y:S01]  /*0a70*/  IADD3.X R5, PT, PT, RZ, R5, RZ, P0, !PT ;  /* 0x00000005ff057210 */ /* 0x001fe200007fe4ff */
[----:B--2---:R-:W-:-:S07]  /*0a80*/  FFMA R15, R2, R4, R15 ;  /* 0x00000004020f7223 */ /* 0x004fce000000000f */
[----:B------:R-:W-:Y:S05]  /*0a90*/  BRA.U UP0, `(.L_x_5) ;  /* 0xfffffffd00d47547 */ /* 0x000fea000b83ffff */
.L_x_0:
[----:B------:R-:W1:Y:S02]  /*0aa0*/  LDC.64 R2, c[0x0][0x390] ;  /* 0x0000e400ff027b82 */ /* 0x000e640000000a00 */
[----:B-1----:R-:W-:-:S05]  /*0ab0*/  IMAD.WIDE R2, R0, 0x4, R2 ;  /* 0x0000000400027825 */ /* 0x002fca00078e0202 */
[----:B0-----:R-:W-:Y:S01]  /*0ac0*/  STG.E desc[UR14][R2.64], R15 ;  /* 0x0000000f02007986 */ /* 0x001fe2000c10190e */
[----:B------:R-:W-:Y:S05]  /*0ad0*/  EXIT ;  /* 0x000000000000794d */ /* 0x000fea0003800000 */
.L_x_6:
[----:B------:R-:W-:-:S00]  /*0ae0*/  BRA `(.L_x_6) ;  /* 0xfffffffc00fc7947 */ /* 0x000fc0000383ffff */
[----:B------:R-:W-:-:S00]  /*0af0*/  NOP ;  /* 0x0000000000007918 */ /* 0x000fc00000000000 */
        /* <DEDUP_REMOVED lines=8> */
.L_x_7:


//--------------------- .nv.shared.reserved.0     --------------------------
	.section	.nv.shared.reserved.0,"aw",@nobits
	.weak		__nv_reservedSMEM_offset_0_alias
	.size		__nv_reservedSMEM_offset_0_alias, 0, 64
	.other		__nv_reservedSMEM_offset_0_alias,@"STO_CUDA_RESERVED_SHARED STV_DEFAULT"
__nv_reservedSMEM_offset_0_alias:
	.zero		0
	.zero		64


//--------------------- .nv.constant0._Z21matrix_vector_productPfS_S_i --------------------------
	.section	.nv.constant0._Z21matrix_vector_productPfS_S_i,"a",@progbits
	.sectionflags	@""
	.align	4
.nv.constant0._Z21matrix_vector_productPfS_S_i:
	.zero		924


//--------------------- SYMBOLS --------------------------

	.type		.nv.reservedSmem.offset0,@object
	.size		.nv.reservedSmem.offset0,0x4
